//
// Generated by NVIDIA NVVM Compiler
//
// Compiler Build ID: CL-36424714
// Cuda compilation tools, release 13.0, V13.0.88
// Based on NVVM 20.0.0
//

.version 9.0
.target sm_100
.address_size 64

	// .globl	_Z11dummyKernelPf

.visible .entry _Z11dummyKernelPf(
	.param .u64 .ptr .align 1 _Z11dummyKernelPf_param_0
)
{
	.reg .pred 	%p<2>;
	.reg .b32 	%r<7>;
	.reg .b64 	%rd<3>;

	ld.param.u64 	%rd1, [_Z11dummyKernelPf_param_0];
	mov.u32 	%r1, %tid.x;
	mov.u32 	%r2, %ctaid.x;
	mov.u32 	%r3, %ntid.x;
	mul.lo.s32 	%r4, %r3, %r2;
	neg.s32 	%r5, %r4;
	setp.ne.s32 	%p1, %r1, %r5;
	@%p1 bra 	$L__BB0_2;
	cvta.to.global.u64 	%rd2, %rd1;
	mov.b32 	%r6, 1078529622;
	st.global.u32 	[%rd2], %r6;
$L__BB0_2:
	ret;

}


// ===== COMPILED SASS (sm_100) =====

	.target	sm_100

	.elftype	@"ET_EXEC"


//--------------------- .note.nv.tkinfo           --------------------------
	.section	.note.nv.tkinfo,"",@"SHT_NOTE"
	.sectionflags	@"SHF_NOTE_NV_TKINFO"
	.tkinfo
        /*0018*/ 	.word	0x00000002
        /*0030*/ 	.string	""
        /*0030*/ 	.string	"ptxas"
        /*0030*/ 	.string	"Cuda compilation tools, release 13.0, V13.0.88"
        /*0030*/ 	.string	"Build cuda_13.0.r13.0/compiler.36424714_0"
        /*0030*/ 	.string	"-arch sm_100 -m 64 "



//--------------------- .note.nv.cuinfo           --------------------------
	.section	.note.nv.cuinfo,"",@"SHT_NOTE"
	.sectionflags	@"SHF_NOTE_NV_CUINFO"
        /*0018*/ 	.short	0x0002
        /*001a*/ 	.short	0x0064
        /*001c*/ 	.short	0x0082
	.zero		2


//--------------------- .nv.info                  --------------------------
	.section	.nv.info,"",@"SHT_CUDA_INFO"
	.align	4


	//----- nvinfo : EIATTR_REGCOUNT
	.align		4
        /*0000*/ 	.byte	0x04, 0x2f
        /*0002*/ 	.short	(.L_1 - .L_0)
	.align		4
.L_0:
        /*0004*/ 	.word	index@(_Z11dummyKernelPf)
        /*0008*/ 	.word	0x00000008


	//----- nvinfo : EIATTR_FRAME_SIZE
	.align		4
.L_1:
        /*000c*/ 	.byte	0x04, 0x11
        /*000e*/ 	.short	(.L_3 - .L_2)
	.align		4
.L_2:
        /*0010*/ 	.word	index@(_Z11dummyKernelPf)
        /*0014*/ 	.word	0x00000000


	//----- nvinfo : EIATTR_MIN_STACK_SIZE
	.align		4
.L_3:
        /*0018*/ 	.byte	0x04, 0x12
        /*001a*/ 	.short	(.L_5 - .L_4)
	.align		4
.L_4:
        /*001c*/ 	.word	index@(_Z11dummyKernelPf)
        /*0020*/ 	.word	0x00000000
.L_5:


//--------------------- .nv.compat                --------------------------
	.section	.nv.compat,"",@"SHT_CUDA_COMPAT_INFO"
	.align	4
        /*0000*/ 	.byte	0x02, 0x09, 0x00, 0x00, 0x02, 0x02, 0x01, 0x00, 0x02, 0x05, 0x05, 0x00, 0x03, 0x07, 0x01, 0x01
        /*0010*/ 	.byte	0x02, 0x03, 0x00, 0x00, 0x02, 0x06, 0x01, 0x00, 0x04, 0x0b, 0x08, 0x00, 0x09, 0x00, 0x00, 0x00
        /*0020*/ 	.byte	0x00, 0x00, 0x00, 0x00


//--------------------- .nv.info._Z11dummyKernelPf --------------------------
	.section	.nv.info._Z11dummyKernelPf,"",@"SHT_CUDA_INFO"
	.sectionflags	@""
	.align	4


	//----- nvinfo : EIATTR_CUDA_API_VERSION
	.align		4
        /*0000*/ 	.byte	0x04, 0x37
        /*0002*/ 	.short	(.L_7 - .L_6)
.L_6:
        /*0004*/ 	.word	0x00000082


	//----- nvinfo : EIATTR_KPARAM_INFO
	.align		4
.L_7:
        /*0008*/ 	.byte	0x04, 0x17
        /*000a*/ 	.short	(.L_9 - .L_8)
.L_8:
        /*000c*/ 	.word	0x00000000
        /*0010*/ 	.short	0x0000
        /*0012*/ 	.short	0x0000
        /*0014*/ 	.byte	0x00, 0xf5, 0x21, 0x00


	//----- nvinfo : EIATTR_SPARSE_MMA_MASK
	.align		4
.L_9:
        /*0018*/ 	.byte	0x03, 0x50
        /*001a*/ 	.short	0x0000


	//----- nvinfo : EIATTR_MAXREG_COUNT
	.align		4
        /*001c*/ 	.byte	0x03, 0x1b
        /*001e*/ 	.short	0x00ff


	//----- nvinfo : EIATTR_MERCURY_ISA_VERSION
	.align		4
        /*0020*/ 	.byte	0x03, 0x5f
        /*0022*/ 	.short	0x0101


	//----- nvinfo : EIATTR_VRC_CTA_INIT_COUNT
	.align		4
        /*0024*/ 	.byte	0x02, 0x4a
	.zero		1
	.zero		1


	//----- nvinfo : EIATTR_EXIT_INSTR_OFFSETS
	.align		4
        /*0028*/ 	.byte	0x04, 0x1c
        /*002a*/ 	.short	(.L_11 - .L_10)


	//   ....[0]....
.L_10:
        /*002c*/ 	.word	0x00000070


	//   ....[1]....
        /*0030*/ 	.word	0x000000c0


	//----- nvinfo : EIATTR_CBANK_PARAM_SIZE
	.align		4
.L_11:
        /*0034*/ 	.byte	0x03, 0x19
        /*0036*/ 	.short	0x0008


	//----- nvinfo : EIATTR_PARAM_CBANK
	.align		4
        /*0038*/ 	.byte	0x04, 0x0a
        /*003a*/ 	.short	(.L_13 - .L_12)
	.align		4
.L_12:
        /*003c*/ 	.word	index@(.nv.constant0._Z11dummyKernelPf)
        /*0040*/ 	.short	0x0380
        /*0042*/ 	.short	0x0008


	//----- nvinfo : EIATTR_SW_WAR
	.align		4
.L_13:
        /*0044*/ 	.byte	0x04, 0x36
        /*0046*/ 	.short	(.L_15 - .L_14)
.L_14:
        /*0048*/ 	.word	0x00000008
.L_15:


//--------------------- .nv.callgraph             --------------------------
	.section	.nv.callgraph,"",@"SHT_CUDA_CALLGRAPH"
	.align	4
	.sectionentsize	8
	.align		4
        /*0000*/ 	.word	0x00000000
	.align		4
        /*0004*/ 	.word	0xffffffff
	.align		4
        /*0008*/ 	.word	0x00000000
	.align		4
        /*000c*/ 	.word	0xfffffffe
	.align		4
        /*0010*/ 	.word	0x00000000
	.align		4
        /*0014*/ 	.word	0xfffffffd
	.align		4
        /*0018*/ 	.word	0x00000000
	.align		4
        /*001c*/ 	.word	0xfffffffc


//--------------------- .text._Z11dummyKernelPf   --------------------------
	.section	.text._Z11dummyKernelPf,"ax",@progbits
	.align	128
        .global         _Z11dummyKernelPf
        .type           _Z11dummyKernelPf,@function
        .size           _Z11dummyKernelPf,(.L_x_1 - _Z11dummyKernelPf)
        .other          _Z11dummyKernelPf,@"STO_CUDA_ENTRY STV_DEFAULT"
_Z11dummyKernelPf:
.text._Z11dummyKernelPf:
[----:B------:R-:W-:Y:S08]  /*0000*/  LDC R1, c[0x0][0x37c] ;  /* 0x0000df00ff017b82 */ /* 0x000ff00000000800 */
[----:B------:R-:W0:Y:S01]  /*0010*/  S2UR UR4, SR_CTAID.X ;  /* 0x00000000000479c3 */ /* 0x000e220000002500 */
[----:B------:R-:W1:Y:S01]  /*0020*/  S2R R0, SR_TID.X ;  /* 0x0000000000007919 */ /* 0x000e620000002100 */
[----:B------:R-:W2:Y:S01]  /*0030*/  LDCU UR5, c[0x0][0x360] ;  /* 0x00006c00ff0577ac */ /* 0x000ea20008000800 */
[----:B0-----:R-:W-:-:S04]  /*0040*/  UIADD3 UR4, UPT, UPT, URZ, -UR4, URZ ;  /* 0x80000004ff047290 */ /* 0x001fc8000fffe0ff */
[----:B--2---:R-:W-:-:S06]  /*0050*/  UIMAD UR5, UR4, UR5, URZ ;  /* 0x00000005040572a4 */ /* 0x004fcc000f8e02ff */
[----:B-1----:R-:W-:-:S13]  /*0060*/  ISETP.NE.AND P0, PT, R0, UR5, PT ;  /* 0x0000000500007c0c */ /* 0x002fda000bf05270 */
[----:B------:R-:W-:Y:S05]  /*0070*/  @P0 EXIT ;  /* 0x000000000000094d */ /* 0x000fea0003800000 */
[----:B------:R-:W0:Y:S01]  /*0080*/  LDC.64 R2, c[0x0][0x380] ;  /* 0x0000e000ff027b82 */ /* 0x000e220000000a00 */
[----:B------:R-:W0:Y:S01]  /*0090*/  LDCU.64 UR4, c[0x0][0x358] ;  /* 0x00006b00ff0477ac */ /* 0x000e220008000a00 */
[----:B------:R-:W-:-:S05]  /*00a0*/  HFMA2 R5, -RZ, RZ, 2.142578125, 0.000386714935302734375 ;  /* 0x40490e56ff057431 */ /* 0x000fca00000001ff */
[----:B0-----:R-:W-:Y:S01]  /*00b0*/  STG.E desc[UR4][R2.64], R5 ;  /* 0x0000000502007986 */ /* 0x001fe2000c101904 */
[----:B------:R-:W-:Y:S05]  /*00c0*/  EXIT ;  /* 0x000000000000794d */ /* 0x000fea0003800000 */
.L_x_0:
[----:B------:R-:W-:-:S00]  /*00d0*/  BRA `(.L_x_0) ;  /* 0xfffffffc00fc7947 */ /* 0x000fc0000383ffff */
[----:B------:R-:W-:-:S00]  /*00e0*/  NOP ;  /* 0x0000000000007918 */ /* 0x000fc00000000000 */
        /* <DEDUP_REMOVED lines=9> */
.L_x_1:


//--------------------- .nv.shared.reserved.0     --------------------------
	.section	.nv.shared.reserved.0,"aw",@nobits
	.weak		__nv_reservedSMEM_offset_0_alias
	.size		__nv_reservedSMEM_offset_0_alias, 0, 64
	.other		__nv_reservedSMEM_offset_0_alias,@"STO_CUDA_RESERVED_SHARED STV_DEFAULT"
__nv_reservedSMEM_offset_0_alias:
	.zero		0
	.zero		64


//--------------------- .nv.constant0._Z11dummyKernelPf --------------------------
	.section	.nv.constant0._Z11dummyKernelPf,"a",@progbits
	.sectionflags	@""
	.align	4
.nv.constant0._Z11dummyKernelPf:
	.zero		904


//--------------------- SYMBOLS --------------------------

	.type		.nv.reservedSmem.offset0,@object
	.size		.nv.reservedSmem.offset0,0x4
